	.headerflags	@"EF_CUDA_TEXMODE_UNIFIED EF_CUDA_64BIT_ADDRESS EF_CUDA_ACCELERATORS EF_CUDA_SM90 EF_CUDA_VIRTUAL_SM(EF_CUDA_SM90)"
	.elftype	@"ET_EXEC"


//--------------------- .nv.info                  --------------------------
	.section	.nv.info,"",@"SHT_CUDA_INFO"
	.align	4


	//----- nvinfo : EIATTR_REGCOUNT
	.align		4
        /*0000*/ 	.byte	0x04, 0x2f
        /*0002*/ 	.short	(.L_1 - .L_0)
	.align		4
.L_0:
        /*0004*/ 	.word	index@(triton_poi_fused__unsafe_index_add_mul_sub_71)
        /*0008*/ 	.word	0x00000012


	//----- nvinfo : EIATTR_MIN_STACK_SIZE
	.align		4
.L_1:
        /*000c*/ 	.byte	0x04, 0x12
        /*000e*/ 	.short	(.L_3 - .L_2)
	.align		4
.L_2:
        /*0010*/ 	.word	index@(triton_poi_fused__unsafe_index_add_mul_sub_71)
        /*0014*/ 	.word	0x00000000


	//----- nvinfo : EIATTR_FRAME_SIZE
	.align		4
.L_3:
        /*0018*/ 	.byte	0x04, 0x11
        /*001a*/ 	.short	(.L_5 - .L_4)
	.align		4
.L_4:
        /*001c*/ 	.word	index@(triton_poi_fused__unsafe_index_add_mul_sub_71)
        /*0020*/ 	.word	0x00000000


	//----- nvinfo : EIATTR_MIN_STACK_SIZE
	.align		4
.L_5:
        /*0024*/ 	.byte	0x04, 0x12
        /*0026*/ 	.short	(.L_7 - .L_6)
	.align		4
.L_6:
        /*0028*/ 	.word	index@(triton_poi_fused__unsafe_index_add_mul_sub_71)
        /*002c*/ 	.word	0x00000000
.L_7:


//--------------------- .nv.info.triton_poi_fused__unsafe_index_add_mul_sub_71 --------------------------
	.section	.nv.info.triton_poi_fused__unsafe_index_add_mul_sub_71,"",@"SHT_CUDA_INFO"
	.sectionflags	@""
	.align	4


	//----- nvinfo : EIATTR_CUDA_API_VERSION
	.align		4
        /*0000*/ 	.byte	0x04, 0x37
        /*0002*/ 	.short	(.L_9 - .L_8)
.L_8:
        /*0004*/ 	.word	0x0000007c


	//----- nvinfo : EIATTR_KPARAM_INFO
	.align		4
.L_9:
        /*0008*/ 	.byte	0x04, 0x17
        /*000a*/ 	.short	(.L_11 - .L_10)
.L_10:
        /*000c*/ 	.word	0x00000000
        /*0010*/ 	.short	0x0006
        /*0012*/ 	.short	0x0030
        /*0014*/ 	.byte	0x00, 0xf0, 0x11, 0x00


	//----- nvinfo : EIATTR_KPARAM_INFO
	.align		4
.L_11:
        /*0018*/ 	.byte	0x04, 0x17
        /*001a*/ 	.short	(.L_13 - .L_12)
.L_12:
        /*001c*/ 	.word	0x00000000
        /*0020*/ 	.short	0x0005
        /*0022*/ 	.short	0x0028
        /*0024*/ 	.byte	0x00, 0xf4, 0x21, 0x00


	//----- nvinfo : EIATTR_KPARAM_INFO
	.align		4
.L_13:
        /*0028*/ 	.byte	0x04, 0x17
        /*002a*/ 	.short	(.L_15 - .L_14)
.L_14:
        /*002c*/ 	.word	0x00000000
        /*0030*/ 	.short	0x0004
        /*0032*/ 	.short	0x0020
        /*0034*/ 	.byte	0x00, 0xf4, 0x21, 0x00


	//----- nvinfo : EIATTR_KPARAM_INFO
	.align		4
.L_15:
        /*0038*/ 	.byte	0x04, 0x17
        /*003a*/ 	.short	(.L_17 - .L_16)
.L_16:
        /*003c*/ 	.word	0x00000000
        /*0040*/ 	.short	0x0003
        /*0042*/ 	.short	0x0018
        /*0044*/ 	.byte	0x00, 0xf4, 0x21, 0x00


	//----- nvinfo : EIATTR_KPARAM_INFO
	.align		4
.L_17:
        /*0048*/ 	.byte	0x04, 0x17
        /*004a*/ 	.short	(.L_19 - .L_18)
.L_18:
        /*004c*/ 	.word	0x00000000
        /*0050*/ 	.short	0x0002
        /*0052*/ 	.short	0x0010
        /*0054*/ 	.byte	0x00, 0xf4, 0x21, 0x00


	//----- nvinfo : EIATTR_KPARAM_INFO
	.align		4
.L_19:
        /*0058*/ 	.byte	0x04, 0x17
        /*005a*/ 	.short	(.L_21 - .L_20)
.L_20:
        /*005c*/ 	.word	0x00000000
        /*0060*/ 	.short	0x0001
        /*0062*/ 	.short	0x0008
        /*0064*/ 	.byte	0x00, 0xf4, 0x21, 0x00


	//----- nvinfo : EIATTR_KPARAM_INFO
	.align		4
.L_21:
        /*0068*/ 	.byte	0x04, 0x17
        /*006a*/ 	.short	(.L_23 - .L_22)
.L_22:
        /*006c*/ 	.word	0x00000000
        /*0070*/ 	.short	0x0000
        /*0072*/ 	.short	0x0000
        /*0074*/ 	.byte	0x00, 0xf4, 0x21, 0x00


	//----- nvinfo : EIATTR_SPARSE_MMA_MASK
	.align		4
.L_23:
        /*0078*/ 	.byte	0x03, 0x50
        /*007a*/ 	.short	0x0000


	//----- nvinfo : EIATTR_MAXREG_COUNT
	.align		4
        /*007c*/ 	.byte	0x03, 0x1b
        /*007e*/ 	.short	0x00ff


	//----- nvinfo : EIATTR_EXIT_INSTR_OFFSETS
	.align		4
        /*0080*/ 	.byte	0x04, 0x1c
        /*0082*/ 	.short	(.L_25 - .L_24)


	//   ....[0]....
.L_24:
        /*0084*/ 	.word	0x000001b0


	//   ....[1]....
        /*0088*/ 	.word	0x000001d0


	//----- nvinfo : EIATTR_REQNTID
	.align		4
.L_25:
        /*008c*/ 	.byte	0x04, 0x10
        /*008e*/ 	.short	(.L_27 - .L_26)
.L_26:
        /*0090*/ 	.word	0x00000080
        /*0094*/ 	.word	0x00000001
        /*0098*/ 	.word	0x00000001


	//----- nvinfo : EIATTR_CBANK_PARAM_SIZE
	.align		4
.L_27:
        /*009c*/ 	.byte	0x03, 0x19
        /*009e*/ 	.short	0x0034


	//----- nvinfo : EIATTR_PARAM_CBANK
	.align		4
        /*00a0*/ 	.byte	0x04, 0x0a
        /*00a2*/ 	.short	(.L_29 - .L_28)
	.align		4
.L_28:
        /*00a4*/ 	.word	index@(.nv.constant0.triton_poi_fused__unsafe_index_add_mul_sub_71)
        /*00a8*/ 	.short	0x0210
        /*00aa*/ 	.short	0x0034


	//----- nvinfo : EIATTR_SW_WAR
	.align		4
.L_29:
        /*00ac*/ 	.byte	0x04, 0x36
        /*00ae*/ 	.short	(.L_31 - .L_30)
.L_30:
        /*00b0*/ 	.word	0x00000008
.L_31:


//--------------------- .nv.callgraph             --------------------------
	.section	.nv.callgraph,"",@"SHT_CUDA_CALLGRAPH"
	.align	4
	.sectionentsize	8
	.align		4
        /*0000*/ 	.word	0x00000000
	.align		4
        /*0004*/ 	.word	0xffffffff
	.align		4
        /*0008*/ 	.word	0x00000000
	.align		4
        /*000c*/ 	.word	0xfffffffe
	.align		4
        /*0010*/ 	.word	0x00000000
	.align		4
        /*0014*/ 	.word	0xfffffffd
	.align		4
        /*0018*/ 	.word	0x00000000
	.align		4
        /*001c*/ 	.word	0xfffffffc


//--------------------- .text.triton_poi_fused__unsafe_index_add_mul_sub_71 --------------------------
	.section	.text.triton_poi_fused__unsafe_index_add_mul_sub_71,"ax",@progbits
	.align	128
        .global         triton_poi_fused__unsafe_index_add_mul_sub_71
        .type           triton_poi_fused__unsafe_index_add_mul_sub_71,@function
        .size           triton_poi_fused__unsafe_index_add_mul_sub_71,(.L_x_1 - triton_poi_fused__unsafe_index_add_mul_sub_71)
        .other          triton_poi_fused__unsafe_index_add_mul_sub_71,@"STO_CUDA_ENTRY STV_DEFAULT"
triton_poi_fused__unsafe_index_add_mul_sub_71:
.text.triton_poi_fused__unsafe_index_add_mul_sub_71:
[----:B------:R-:W0:Y:S02]  /*0000*/  LDC R1, c[0x0][0x28] ;  /* 0x00000a00ff017b82 */ /* 0x000e240000000800 */
[----:B------:R-:W1:Y:S01]  /*0010*/  S2R R0, SR_TID.X ;  /* 0x0000000000007919 */ /* 0x000e620000002100 */
[----:B------:R-:W2:Y:S01]  /*0020*/  LDC.64 R2, c[0x0][0x220] ;  /* 0x00008800ff027b82 */ /* 0x000ea20000000a00 */
[----:B------:R-:W-:Y:S01]  /*0030*/  MOV R11, RZ ;  /* 0x000000ff000b7202 */ /* 0x000fe20000000f00 */
[----:B------:R-:W-:Y:S01]  /*0040*/  ULDC.64 UR4, c[0x0][0x208] ;  /* 0x0000820000047ab9 */ /* 0x000fe20000000a00 */
[----:B------:R-:W3:Y:S01]  /*0050*/  S2R R5, SR_CTAID.X ;  /* 0x0000000000057919 */ /* 0x000ee20000002500 */
[----:B------:R-:W-:Y:S01]  /*0060*/  CS2R R12, SRZ ;  /* 0x00000000000c7805 */ /* 0x000fe2000001ff00 */
[----:B-1----:R-:W-:-:S05]  /*0070*/  IMAD.SHL.U32 R0, R0, 0x2, RZ ;  /* 0x0000000200007824 */ /* 0x002fca00078e00ff */
[----:B------:R-:W-:-:S05]  /*0080*/  LOP3.LUT R0, R0, 0xfe, RZ, 0xc0, !PT ;  /* 0x000000fe00007812 */ /* 0x000fca00078ec0ff */
[----:B---3--:R-:W-:Y:S01]  /*0090*/  IMAD R9, R5, 0x100, R0 ;  /* 0x0000010005097824 */ /* 0x008fe200078e0200 */
[----:B------:R-:W-:-:S04]  /*00a0*/  SHF.R.S32.HI R0, RZ, 0x17, R5 ;  /* 0x00000017ff007819 */ /* 0x000fc80000011405 */
[----:B------:R-:W-:Y:S02]  /*00b0*/  ISETP.GE.AND P0, PT, R9, 0x800, PT ;  /* 0x000008000900780c */ /* 0x000fe40003f06270 */
[----:B------:R-:W-:-:S04]  /*00c0*/  SGXT R0, R0, 0x1 ;  /* 0x000000010000781a */ /* 0x000fc80000000200 */
[----:B------:R-:W-:-:S04]  /*00d0*/  LEA.HI R0, R0, R9, RZ, 0x2 ;  /* 0x0000000900007211 */ /* 0x000fc800078f10ff */
[----:B------:R-:W-:Y:S01]  /*00e0*/  SHF.R.S32.HI R7, RZ, 0x2, R0 ;  /* 0x00000002ff077819 */ /* 0x000fe20000011400 */
[----:B------:R-:W-:Y:S02]  /*00f0*/  HFMA2.MMA R0, -RZ, RZ, 0, 0 ;  /* 0x00000000ff007435 */ /* 0x000fe400000001ff */
[----:B------:R-:W1:Y:S02]  /*0100*/  @!P0 LDC.64 R4, c[0x0][0x230] ;  /* 0x00008c00ff048b82 */ /* 0x000e640000000a00 */
[----:B--2---:R-:W-:-:S05]  /*0110*/  IMAD.WIDE R2, R7, 0x4, R2 ;  /* 0x0000000407027825 */ /* 0x004fca00078e0202 */
[----:B------:R-:W2:Y:S01]  /*0120*/  @!P0 LDG.E.EL R11, desc[UR4][R2.64] ;  /* 0x00000004020b8981 */ /* 0x000ea2000c2e1900 */
[----:B------:R-:W3:Y:S03]  /*0130*/  LDC.64 R6, c[0x0][0x238] ;  /* 0x00008e00ff067b82 */ /* 0x000ee60000000a00 */
[----:B------:R-:W4:Y:S04]  /*0140*/  @!P0 LDG.E.EL R0, desc[UR4][R2.64] ;  /* 0x0000000402008981 */ /* 0x000f28000c2e1900 */
[----:B-1----:R-:W5:Y:S01]  /*0150*/  @!P0 LDG.E.EL.64 R12, desc[UR4][R4.64] ;  /* 0x00000004040c8981 */ /* 0x002f62000c2e1b00 */
[----:B---3--:R-:W-:-:S04]  /*0160*/  IMAD.WIDE R6, R9, 0x4, R6 ;  /* 0x0000000409067825 */ /* 0x008fc800078e0206 */
[----:B--2---:R-:W-:Y:S01]  /*0170*/  FADD R8, R11, -R11 ;  /* 0x8000000b0b087221 */ /* 0x004fe20000000000 */
[----:B----4-:R-:W-:-:S04]  /*0180*/  FADD R15, R0, -R0 ;  /* 0x80000000000f7221 */ /* 0x010fc80000000000 */
[----:B-----5:R-:W-:Y:S01]  /*0190*/  FFMA R13, R15, R13, R0 ;  /* 0x0000000d0f0d7223 */ /* 0x020fe20000000000 */
[----:B------:R-:W-:Y:S01]  /*01a0*/  FFMA R12, R8, R12, R11 ;  /* 0x0000000c080c7223 */ /* 0x000fe2000000000b */
[----:B------:R-:W-:Y:S06]  /*01b0*/  @P0 EXIT ;  /* 0x000000000000094d */ /* 0x000fec0003800000 */
[----:B------:R-:W-:Y:S01]  /*01c0*/  STG.E.64 desc[UR4][R6.64], R12 ;  /* 0x0000000c06007986 */ /* 0x000fe2000c101b04 */
[----:B------:R-:W-:Y:S05]  /*01d0*/  EXIT ;  /* 0x000000000000794d */ /* 0x000fea0003800000 */
.L_x_0:
[----:B------:R-:W-:-:S00]  /*01e0*/  BRA `(.L_x_0) ;  /* 0xfffffffc00fc7947 */ /* 0x000fc0000383ffff */
[----:B------:R-:W-:-:S00]  /*01f0*/  NOP ;  /* 0x0000000000007918 */ /* 0x000fc00000000000 */
        /* <DEDUP_REMOVED lines=8> */
.L_x_1:


//--------------------- .nv.constant0.triton_poi_fused__unsafe_index_add_mul_sub_71 --------------------------
	.section	.nv.constant0.triton_poi_fused__unsafe_index_add_mul_sub_71,"a",@progbits
	.sectionflags	@""
	.align	4
.nv.constant0.triton_poi_fused__unsafe_index_add_mul_sub_71:
	.zero		580
